//
// Generated by NVIDIA NVVM Compiler
//
// Compiler Build ID: CL-36424714
// Cuda compilation tools, release 13.0, V13.0.88
// Based on NVVM 20.0.0
//

.version 9.0
.target sm_100
.address_size 64

	// .globl	_Z9matrixMulPKfPfS1_i

.visible .entry _Z9matrixMulPKfPfS1_i(
	.param .u64 .ptr .align 1 _Z9matrixMulPKfPfS1_i_param_0,
	.param .u64 .ptr .align 1 _Z9matrixMulPKfPfS1_i_param_1,
	.param .u64 .ptr .align 1 _Z9matrixMulPKfPfS1_i_param_2,
	.param .u32 _Z9matrixMulPKfPfS1_i_param_3
)
{
	.reg .pred 	%p<10>;
	.reg .b32 	%r<40>;
	.reg .b32 	%f<67>;
	.reg .b64 	%rd<67>;

	ld.param.u64 	%rd14, [_Z9matrixMulPKfPfS1_i_param_0];
	ld.param.u64 	%rd15, [_Z9matrixMulPKfPfS1_i_param_1];
	ld.param.u32 	%r18, [_Z9matrixMulPKfPfS1_i_param_3];
	cvta.to.global.u64 	%rd1, %rd15;
	cvta.to.global.u64 	%rd2, %rd14;
	mov.u32 	%r19, %ctaid.y;
	mov.u32 	%r20, %ntid.y;
	mov.u32 	%r21, %tid.y;
	mad.lo.s32 	%r1, %r19, %r20, %r21;
	mov.u32 	%r22, %ctaid.x;
	mov.u32 	%r23, %ntid.x;
	mov.u32 	%r24, %tid.x;
	mad.lo.s32 	%r2, %r22, %r23, %r24;
	max.s32 	%r25, %r1, %r2;
	setp.ge.s32 	%p1, %r25, %r18;
	@%p1 bra 	$L__BB0_13;
	mul.lo.s32 	%r3, %r18, %r1;
	and.b32  	%r4, %r18, 7;
	setp.lt.u32 	%p2, %r18, 8;
	mov.f32 	%f66, 0f00000000;
	mov.b32 	%r38, 0;
	@%p2 bra 	$L__BB0_4;
	and.b32  	%r38, %r18, 2147483640;
	neg.s32 	%r36, %r38;
	mul.wide.s32 	%rd16, %r18, 4;
	add.s64 	%rd3, %rd1, %rd16;
	shl.b32 	%r7, %r18, 3;
	mul.wide.s32 	%rd17, %r18, 8;
	add.s64 	%rd4, %rd1, %rd17;
	mul.wide.s32 	%rd18, %r18, 12;
	add.s64 	%rd5, %rd1, %rd18;
	mul.wide.s32 	%rd19, %r18, 16;
	add.s64 	%rd6, %rd1, %rd19;
	mul.wide.s32 	%rd20, %r18, 20;
	add.s64 	%rd7, %rd1, %rd20;
	mul.wide.s32 	%rd21, %r18, 24;
	add.s64 	%rd8, %rd1, %rd21;
	mul.wide.s32 	%rd22, %r18, 28;
	add.s64 	%rd9, %rd1, %rd22;
	mul.wide.u32 	%rd23, %r3, 4;
	add.s64 	%rd24, %rd23, %rd2;
	add.s64 	%rd66, %rd24, 16;
	mov.f32 	%f66, 0f00000000;
	mov.u32 	%r35, %r2;
$L__BB0_3:
	.pragma "nounroll";
	mul.wide.s32 	%rd25, %r35, 4;
	add.s64 	%rd26, %rd3, %rd25;
	add.s64 	%rd27, %rd4, %rd25;
	add.s64 	%rd28, %rd5, %rd25;
	add.s64 	%rd29, %rd6, %rd25;
	add.s64 	%rd30, %rd7, %rd25;
	add.s64 	%rd31, %rd8, %rd25;
	add.s64 	%rd32, %rd9, %rd25;
	add.s64 	%rd33, %rd1, %rd25;
	ld.global.f32 	%f16, [%rd66+-16];
	ld.global.f32 	%f17, [%rd33];
	fma.rn.f32 	%f18, %f16, %f17, %f66;
	ld.global.f32 	%f19, [%rd66+-12];
	ld.global.f32 	%f20, [%rd26];
	fma.rn.f32 	%f21, %f19, %f20, %f18;
	ld.global.f32 	%f22, [%rd66+-8];
	ld.global.f32 	%f23, [%rd27];
	fma.rn.f32 	%f24, %f22, %f23, %f21;
	ld.global.f32 	%f25, [%rd66+-4];
	ld.global.f32 	%f26, [%rd28];
	fma.rn.f32 	%f27, %f25, %f26, %f24;
	ld.global.f32 	%f28, [%rd66];
	ld.global.f32 	%f29, [%rd29];
	fma.rn.f32 	%f30, %f28, %f29, %f27;
	ld.global.f32 	%f31, [%rd66+4];
	ld.global.f32 	%f32, [%rd30];
	fma.rn.f32 	%f33, %f31, %f32, %f30;
	ld.global.f32 	%f34, [%rd66+8];
	ld.global.f32 	%f35, [%rd31];
	fma.rn.f32 	%f36, %f34, %f35, %f33;
	ld.global.f32 	%f37, [%rd66+12];
	ld.global.f32 	%f38, [%rd32];
	fma.rn.f32 	%f66, %f37, %f38, %f36;
	add.s32 	%r36, %r36, 8;
	add.s32 	%r35, %r35, %r7;
	add.s64 	%rd66, %rd66, 32;
	setp.ne.s32 	%p3, %r36, 0;
	@%p3 bra 	$L__BB0_3;
$L__BB0_4:
	setp.eq.s32 	%p4, %r4, 0;
	@%p4 bra 	$L__BB0_12;
	and.b32  	%r13, %r18, 3;
	setp.lt.u32 	%p5, %r4, 4;
	@%p5 bra 	$L__BB0_7;
	add.s32 	%r27, %r38, %r3;
	mul.wide.u32 	%rd34, %r27, 4;
	add.s64 	%rd35, %rd2, %rd34;
	ld.global.f32 	%f40, [%rd35];
	mad.lo.s32 	%r28, %r38, %r18, %r2;
	mul.wide.s32 	%rd36, %r28, 4;
	add.s64 	%rd37, %rd1, %rd36;
	ld.global.f32 	%f41, [%rd37];
	fma.rn.f32 	%f42, %f40, %f41, %f66;
	cvt.u64.u32 	%rd38, %r3;
	cvt.u64.u32 	%rd39, %r38;
	add.s64 	%rd40, %rd39, %rd38;
	shl.b64 	%rd41, %rd40, 2;
	add.s64 	%rd42, %rd2, %rd41;
	ld.global.f32 	%f43, [%rd42+4];
	mul.wide.s32 	%rd43, %r18, 4;
	add.s64 	%rd44, %rd37, %rd43;
	ld.global.f32 	%f44, [%rd44];
	fma.rn.f32 	%f45, %f43, %f44, %f42;
	ld.global.f32 	%f46, [%rd42+8];
	add.s64 	%rd45, %rd44, %rd43;
	ld.global.f32 	%f47, [%rd45];
	fma.rn.f32 	%f48, %f46, %f47, %f45;
	ld.global.f32 	%f49, [%rd42+12];
	add.s64 	%rd46, %rd45, %rd43;
	ld.global.f32 	%f50, [%rd46];
	fma.rn.f32 	%f66, %f49, %f50, %f48;
	add.s32 	%r38, %r38, 4;
$L__BB0_7:
	setp.eq.s32 	%p6, %r13, 0;
	@%p6 bra 	$L__BB0_12;
	setp.eq.s32 	%p7, %r13, 1;
	@%p7 bra 	$L__BB0_10;
	add.s32 	%r29, %r38, %r3;
	mul.wide.u32 	%rd47, %r29, 4;
	add.s64 	%rd48, %rd2, %rd47;
	ld.global.f32 	%f52, [%rd48];
	mad.lo.s32 	%r30, %r38, %r18, %r2;
	mul.wide.s32 	%rd49, %r30, 4;
	add.s64 	%rd50, %rd1, %rd49;
	ld.global.f32 	%f53, [%rd50];
	fma.rn.f32 	%f54, %f52, %f53, %f66;
	cvt.u64.u32 	%rd51, %r3;
	cvt.u64.u32 	%rd52, %r38;
	add.s64 	%rd53, %rd52, %rd51;
	shl.b64 	%rd54, %rd53, 2;
	add.s64 	%rd55, %rd2, %rd54;
	ld.global.f32 	%f55, [%rd55+4];
	mul.wide.s32 	%rd56, %r18, 4;
	add.s64 	%rd57, %rd50, %rd56;
	ld.global.f32 	%f56, [%rd57];
	fma.rn.f32 	%f66, %f55, %f56, %f54;
	add.s32 	%r38, %r38, 2;
$L__BB0_10:
	and.b32  	%r31, %r18, 1;
	setp.eq.b32 	%p8, %r31, 1;
	not.pred 	%p9, %p8;
	@%p9 bra 	$L__BB0_12;
	add.s32 	%r32, %r38, %r3;
	mul.wide.u32 	%rd58, %r32, 4;
	add.s64 	%rd59, %rd2, %rd58;
	ld.global.f32 	%f57, [%rd59];
	mad.lo.s32 	%r33, %r38, %r18, %r2;
	mul.wide.s32 	%rd60, %r33, 4;
	add.s64 	%rd61, %rd1, %rd60;
	ld.global.f32 	%f58, [%rd61];
	fma.rn.f32 	%f66, %f57, %f58, %f66;
$L__BB0_12:
	ld.param.u64 	%rd65, [_Z9matrixMulPKfPfS1_i_param_2];
	add.s32 	%r34, %r3, %r2;
	cvta.to.global.u64 	%rd62, %rd65;
	mul.wide.s32 	%rd63, %r34, 4;
	add.s64 	%rd64, %rd62, %rd63;
	st.global.f32 	[%rd64], %f66;
$L__BB0_13:
	ret;

}


// ===== COMPILED SASS (sm_100) =====

	.target	sm_100

	.elftype	@"ET_EXEC"


//--------------------- .note.nv.tkinfo           --------------------------
	.section	.note.nv.tkinfo,"",@"SHT_NOTE"
	.sectionflags	@"SHF_NOTE_NV_TKINFO"
	.tkinfo
        /*0018*/ 	.word	0x00000002
        /*0030*/ 	.string	""
        /*0030*/ 	.string	"ptxas"
        /*0030*/ 	.string	"Cuda compilation tools, release 13.0, V13.0.88"
        /*0030*/ 	.string	"Build cuda_13.0.r13.0/compiler.36424714_0"
        /*0030*/ 	.string	"-arch sm_100 -m 64 "



//--------------------- .note.nv.cuinfo           --------------------------
	.section	.note.nv.cuinfo,"",@"SHT_NOTE"
	.sectionflags	@"SHF_NOTE_NV_CUINFO"
        /*0018*/ 	.short	0x0002
        /*001a*/ 	.short	0x0064
        /*001c*/ 	.short	0x0082
	.zero		2


//--------------------- .nv.info                  --------------------------
	.section	.nv.info,"",@"SHT_CUDA_INFO"
	.align	4


	//----- nvinfo : EIATTR_REGCOUNT
	.align		4
        /*0000*/ 	.byte	0x04, 0x2f
        /*0002*/ 	.short	(.L_1 - .L_0)
	.align		4
.L_0:
        /*0004*/ 	.word	index@(_Z9matrixMulPKfPfS1_i)
        /*0008*/ 	.word	0x0000001e


	//----- nvinfo : EIATTR_FRAME_SIZE
	.align		4
.L_1:
        /*000c*/ 	.byte	0x04, 0x11
        /*000e*/ 	.short	(.L_3 - .L_2)
	.align		4
.L_2:
        /*0010*/ 	.word	index@(_Z9matrixMulPKfPfS1_i)
        /*0014*/ 	.word	0x00000000


	//----- nvinfo : EIATTR_MIN_STACK_SIZE
	.align		4
.L_3:
        /*0018*/ 	.byte	0x04, 0x12
        /*001a*/ 	.short	(.L_5 - .L_4)
	.align		4
.L_4:
        /*001c*/ 	.word	index@(_Z9matrixMulPKfPfS1_i)
        /*0020*/ 	.word	0x00000000
.L_5:


//--------------------- .nv.compat                --------------------------
	.section	.nv.compat,"",@"SHT_CUDA_COMPAT_INFO"
	.align	4
        /*0000*/ 	.byte	0x02, 0x09, 0x00, 0x00, 0x02, 0x02, 0x01, 0x00, 0x02, 0x05, 0x05, 0x00, 0x03, 0x07, 0x01, 0x01
        /*0010*/ 	.byte	0x02, 0x03, 0x00, 0x00, 0x02, 0x06, 0x01, 0x00, 0x04, 0x0b, 0x08, 0x00, 0x09, 0x00, 0x00, 0x00
        /*0020*/ 	.byte	0x00, 0x00, 0x00, 0x00


//--------------------- .nv.info._Z9matrixMulPKfPfS1_i --------------------------
	.section	.nv.info._Z9matrixMulPKfPfS1_i,"",@"SHT_CUDA_INFO"
	.sectionflags	@""
	.align	4


	//----- nvinfo : EIATTR_CUDA_API_VERSION
	.align		4
        /*0000*/ 	.byte	0x04, 0x37
        /*0002*/ 	.short	(.L_7 - .L_6)
.L_6:
        /*0004*/ 	.word	0x00000082


	//----- nvinfo : EIATTR_KPARAM_INFO
	.align		4
.L_7:
        /*0008*/ 	.byte	0x04, 0x17
        /*000a*/ 	.short	(.L_9 - .L_8)
.L_8:
        /*000c*/ 	.word	0x00000000
        /*0010*/ 	.short	0x0003
        /*0012*/ 	.short	0x0018
        /*0014*/ 	.byte	0x00, 0xf0, 0x11, 0x00


	//----- nvinfo : EIATTR_KPARAM_INFO
	.align		4
.L_9:
        /*0018*/ 	.byte	0x04, 0x17
        /*001a*/ 	.short	(.L_11 - .L_10)
.L_10:
        /*001c*/ 	.word	0x00000000
        /*0020*/ 	.short	0x0002
        /*0022*/ 	.short	0x0010
        /*0024*/ 	.byte	0x00, 0xf5, 0x21, 0x00


	//----- nvinfo : EIATTR_KPARAM_INFO
	.align		4
.L_11:
        /*0028*/ 	.byte	0x04, 0x17
        /*002a*/ 	.short	(.L_13 - .L_12)
.L_12:
        /*002c*/ 	.word	0x00000000
        /*0030*/ 	.short	0x0001
        /*0032*/ 	.short	0x0008
        /*0034*/ 	.byte	0x00, 0xf5, 0x21, 0x00


	//----- nvinfo : EIATTR_KPARAM_INFO
	.align		4
.L_13:
        /*0038*/ 	.byte	0x04, 0x17
        /*003a*/ 	.short	(.L_15 - .L_14)
.L_14:
        /*003c*/ 	.word	0x00000000
        /*0040*/ 	.short	0x0000
        /*0042*/ 	.short	0x0000
        /*0044*/ 	.byte	0x00, 0xf5, 0x21, 0x00


	//----- nvinfo : EIATTR_SPARSE_MMA_MASK
	.align		4
.L_15:
        /*0048*/ 	.byte	0x03, 0x50
        /*004a*/ 	.short	0x0000


	//----- nvinfo : EIATTR_MAXREG_COUNT
	.align		4
        /*004c*/ 	.byte	0x03, 0x1b
        /*004e*/ 	.short	0x00ff


	//----- nvinfo : EIATTR_MERCURY_ISA_VERSION
	.align		4
        /*0050*/ 	.byte	0x03, 0x5f
        /*0052*/ 	.short	0x0101


	//----- nvinfo : EIATTR_VRC_CTA_INIT_COUNT
	.align		4
        /*0054*/ 	.byte	0x02, 0x4a
	.zero		1
	.zero		1


	//----- nvinfo : EIATTR_EXIT_INSTR_OFFSETS
	.align		4
        /*0058*/ 	.byte	0x04, 0x1c
        /*005a*/ 	.short	(.L_17 - .L_16)


	//   ....[0]....
.L_16:
        /*005c*/ 	.word	0x000000c0


	//   ....[1]....
        /*0060*/ 	.word	0x00000a90


	//----- nvinfo : EIATTR_CBANK_PARAM_SIZE
	.align		4
.L_17:
        /*0064*/ 	.byte	0x03, 0x19
        /*0066*/ 	.short	0x001c


	//----- nvinfo : EIATTR_PARAM_CBANK
	.align		4
        /*0068*/ 	.byte	0x04, 0x0a
        /*006a*/ 	.short	(.L_19 - .L_18)
	.align		4
.L_18:
        /*006c*/ 	.word	index@(.nv.constant0._Z9matrixMulPKfPfS1_i)
        /*0070*/ 	.short	0x0380
        /*0072*/ 	.short	0x001c


	//----- nvinfo : EIATTR_SW_WAR
	.align		4
.L_19:
        /*0074*/ 	.byte	0x04, 0x36
        /*0076*/ 	.short	(.L_21 - .L_20)
.L_20:
        /*0078*/ 	.word	0x00000008
.L_21:


//--------------------- .nv.callgraph             --------------------------
	.section	.nv.callgraph,"",@"SHT_CUDA_CALLGRAPH"
	.align	4
	.sectionentsize	8
	.align		4
        /*0000*/ 	.word	0x00000000
	.align		4
        /*0004*/ 	.word	0xffffffff
	.align		4
        /*0008*/ 	.word	0x00000000
	.align		4
        /*000c*/ 	.word	0xfffffffe
	.align		4
        /*0010*/ 	.word	0x00000000
	.align		4
        /*0014*/ 	.word	0xfffffffd
	.align		4
        /*0018*/ 	.word	0x00000000
	.align		4
        /*001c*/ 	.word	0xfffffffc


//--------------------- .text._Z9matrixMulPKfPfS1_i --------------------------
	.section	.text._Z9matrixMulPKfPfS1_i,"ax",@progbits
	.align	128
        .global         _Z9matrixMulPKfPfS1_i
        .type           _Z9matrixMulPKfPfS1_i,@function
        .size           _Z9matrixMulPKfPfS1_i,(.L_x_5 - _Z9matrixMulPKfPfS1_i)
        .other          _Z9matrixMulPKfPfS1_i,@"STO_CUDA_ENTRY STV_DEFAULT"
_Z9matrixMulPKfPfS1_i:
.text._Z9matrixMulPKfPfS1_i:
[----:B------:R-:W-:Y:S01]  /*0000*/  LDC R1, c[0x0][0x37c] ;  /* 0x0000df00ff017b82 */ /* 0x000fe20000000800 */
[----:B------:R-:W0:Y:S07]  /*0010*/  S2R R0, SR_TID.Y ;  /* 0x0000000000007919 */ /* 0x000e2e0000002200 */
[----:B------:R-:W0:Y:S01]  /*0020*/  S2UR UR4, SR_CTAID.Y ;  /* 0x00000000000479c3 */ /* 0x000e220000002600 */
[----:B------:R-:W1:Y:S01]  /*0030*/  LDCU UR20, c[0x0][0x398] ;  /* 0x00007300ff1477ac */ /* 0x000e620008000800 */
[----:B------:R-:W2:Y:S06]  /*0040*/  S2R R3, SR_TID.X ;  /* 0x0000000000037919 */ /* 0x000eac0000002100 */
[----:B------:R-:W0:Y:S08]  /*0050*/  LDC R13, c[0x0][0x364] ;  /* 0x0000d900ff0d7b82 */ /* 0x000e300000000800 */
[----:B------:R-:W2:Y:S08]  /*0060*/  S2UR UR5, SR_CTAID.X ;  /* 0x00000000000579c3 */ /* 0x000eb00000002500 */
[----:B------:R-:W2:Y:S01]  /*0070*/  LDC R2, c[0x0][0x360] ;  /* 0x0000d800ff027b82 */ /* 0x000ea20000000800 */
[----:B0-----:R-:W-:-:S02]  /*0080*/  IMAD R13, R13, UR4, R0 ;  /* 0x000000040d0d7c24 */ /* 0x001fc4000f8e0200 */
[----:B--2---:R-:W-:-:S05]  /*0090*/  IMAD R0, R2, UR5, R3 ;  /* 0x0000000502007c24 */ /* 0x004fca000f8e0203 */
[----:B------:R-:W-:-:S04]  /*00a0*/  VIMNMX R2, PT, PT, R13, R0, !PT ;  /* 0x000000000d027248 */ /* 0x000fc80007fe0100 */
[----:B-1----:R-:W-:-:S13]  /*00b0*/  ISETP.GE.AND P0, PT, R2, UR20, PT ;  /* 0x0000001402007c0c */ /* 0x002fda000bf06270 */
[----:B------:R-:W-:Y:S05]  /*00c0*/  @P0 EXIT ;  /* 0x000000000000094d */ /* 0x000fea0003800000 */
[----:B------:R-:W-:Y:S01]  /*00d0*/  UISETP.GE.U32.AND UP0, UPT, UR20, 0x8, UPT ;  /* 0x000000081400788c */ /* 0x000fe2000bf06070 */
[----:B------:R-:W-:Y:S02]  /*00e0*/  HFMA2 R12, -RZ, RZ, 0, 0 ;  /* 0x00000000ff0c7431 */ /* 0x000fe400000001ff */
[----:B------:R-:W-:Y:S01]  /*00f0*/  IMAD R13, R13, UR20, RZ ;  /* 0x000000140d0d7c24 */ /* 0x000fe2000f8e02ff */
[----:B------:R-:W-:Y:S01]  /*0100*/  UMOV UR4, URZ ;  /* 0x000000ff00047c82 */ /* 0x000fe20008000000 */
[----:B------:R-:W0:Y:S04]  /*0110*/  LDCU.64 UR18, c[0x0][0x358] ;  /* 0x00006b00ff1277ac */ /* 0x000e280008000a00 */
[----:B------:R-:W-:Y:S05]  /*0120*/  BRA.U !UP0, `(.L_x_0) ;  /* 0x0000000508047547 */ /* 0x000fea000b800000 */
[----:B------:R-:W1:Y:S01]  /*0130*/  LDCU.128 UR24, c[0x0][0x380] ;  /* 0x00007000ff1877ac */ /* 0x000e620008000c00 */
[----:B------:R-:W-:Y:S02]  /*0140*/  MOV R12, RZ ;  /* 0x000000ff000c7202 */ /* 0x000fe40000000f00 */
[----:B------:R-:W-:Y:S01]  /*0150*/  MOV R14, R0 ;  /* 0x00000000000e7202 */ /* 0x000fe20000000f00 */
[----:B------:R-:W-:-:S04]  /*0160*/  ULOP3.LUT UR4, UR20, 0x7ffffff8, URZ, 0xc0, !UPT ;  /* 0x7ffffff814047892 */ /* 0x000fc8000f8ec0ff */
[----:B------:R-:W-:Y:S01]  /*0170*/  UIADD3 UR5, UPT, UPT, -UR4, URZ, URZ ;  /* 0x000000ff04057290 */ /* 0x000fe2000fffe1ff */
[----:B-1----:R-:W-:Y:S01]  /*0180*/  MOV R2, UR24 ;  /* 0x0000001800027c02 */ /* 0x002fe20008000f00 */
[----:B------:R-:W-:Y:S01]  /*0190*/  UIMAD.WIDE UR6, UR20, 0x8, UR26 ;  /* 0x00000008140678a5 */ /* 0x000fe2000f8e021a */
[----:B------:R-:W-:Y:S01]  /*01a0*/  MOV R3, UR25 ;  /* 0x0000001900037c02 */ /* 0x000fe20008000f00 */
[----:B------:R-:W-:Y:S02]  /*01b0*/  UIMAD.WIDE UR8, UR20, 0xc, UR26 ;  /* 0x0000000c140878a5 */ /* 0x000fe4000f8e021a */
[----:B------:R-:W-:Y:S01]  /*01c0*/  UIMAD.WIDE UR10, UR20, 0x10, UR26 ;  /* 0x00000010140a78a5 */ /* 0x000fe2000f8e021a */
[----:B------:R-:W-:Y:S01]  /*01d0*/  IMAD.WIDE.U32 R2, R13, 0x4, R2 ;  /* 0x000000040d027825 */ /* 0x000fe200078e0002 */
[----:B------:R-:W-:Y:S02]  /*01e0*/  UIMAD.WIDE UR12, UR20, 0x14, UR26 ;  /* 0x00000014140c78a5 */ /* 0x000fe4000f8e021a */
[----:B------:R-:W-:Y:S01]  /*01f0*/  UIMAD.WIDE UR14, UR20, 0x18, UR26 ;  /* 0x00000018140e78a5 */ /* 0x000fe2000f8e021a */
[----:B------:R-:W-:Y:S01]  /*0200*/  IADD3 R2, P0, PT, R2, 0x10, RZ ;  /* 0x0000001002027810 */ /* 0x000fe20007f1e0ff */
[----:B------:R-:W-:-:S03]  /*0210*/  UIMAD.WIDE UR16, UR20, 0x1c, UR26 ;  /* 0x0000001c141078a5 */ /* 0x000fc6000f8e021a */
[----:B------:R-:W-:-:S09]  /*0220*/  IADD3.X R3, PT, PT, RZ, R3, RZ, P0, !PT ;  /* 0x00000003ff037210 */ /* 0x000fd200007fe4ff */
.L_x_1:
[----:B------:R-:W-:Y:S01]  /*0230*/  UIMAD.WIDE UR22, UR20, 0x4, UR26 ;  /* 0x00000004141678a5 */ /* 0x000fe2000f8e021a */
[----:B------:R-:W-:Y:S02]  /*0240*/  IMAD.MOV.U32 R23, RZ, RZ, 0x4 ;  /* 0x00000004ff177424 */ /* 0x000fe400078e00ff */
[----:B------:R-:W-:Y:S01]  /*0250*/  HFMA2 R11, -RZ, RZ, 0, 2.384185791015625e-07 ;  /* 0x00000004ff0b7431 */ /* 0x000fe200000001ff */
[----:B------:R-:W-:Y:S01]  /*0260*/  MOV R25, 0x4 ;  /* 0x0000000400197802 */ /* 0x000fe20000000f00 */
[----:B0-----:R-:W2:Y:S01]  /*0270*/  LDG.E R21, desc[UR18][R2.64+-0x10] ;  /* 0xfffff01202157981 */ /* 0x001ea2000c1e1900 */
[C---:B------:R-:W-:Y:S01]  /*0280*/  IMAD.WIDE R22, R14.reuse, R23, UR26 ;  /* 0x0000001a0e167e25 */ /* 0x040fe2000f8e0217 */
[----:B------:R-:W-:Y:S02]  /*0290*/  MOV R8, UR22 ;  /* 0x0000001600087c02 */ /* 0x000fe40008000f00 */
[----:B------:R-:W-:Y:S01]  /*02a0*/  MOV R9, UR23 ;  /* 0x0000001700097c02 */ /* 0x000fe20008000f00 */
[----:B------:R-:W3:Y:S02]  /*02b0*/  LDG.E R19, desc[UR18][R2.64+-0xc] ;  /* 0xfffff41202137981 */ /* 0x000ee4000c1e1900 */
[----:B------:R-:W-:-:S02]  /*02c0*/  IMAD.WIDE R8, R14, 0x4, R8 ;  /* 0x000000040e087825 */ /* 0x000fc400078e0208 */
[----:B------:R-:W2:Y:S01]  /*02d0*/  LDG.E R22, desc[UR18][R22.64] ;  /* 0x0000001216167981 */ /* 0x000ea2000c1e1900 */
[----:B------:R-:W-:Y:S01]  /*02e0*/  MOV R5, 0x4 ;  /* 0x0000000400057802 */ /* 0x000fe20000000f00 */
[C---:B------:R-:W-:Y:S02]  /*02f0*/  IMAD.WIDE R24, R14.reuse, R25, UR6 ;  /* 0x000000060e187e25 */ /* 0x040fe4000f8e0219 */
[----:B------:R0:W3:Y:S02]  /*0300*/  LDG.E R20, desc[UR18][R8.64] ;  /* 0x0000001208147981 */ /* 0x0000e4000c1e1900 */
[----:B------:R-:W-:Y:S02]  /*0310*/  IMAD.WIDE R10, R14, R11, UR8 ;  /* 0x000000080e0a7e25 */ /* 0x000fe4000f8e020b */
[----:B------:R-:W4:Y:S04]  /*0320*/  LDG.E R18, desc[UR18][R24.64] ;  /* 0x0000001218127981 */ /* 0x000f28000c1e1900 */
[----:B------:R-:W4:Y:S01]  /*0330*/  LDG.E R17, desc[UR18][R2.64+-0x8] ;  /* 0xfffff81202117981 */ /* 0x000f22000c1e1900 */
[----:B0-----:R-:W-:-:S02]  /*0340*/  HFMA2 R9, -RZ, RZ, 0, 2.384185791015625e-07 ;  /* 0x00000004ff097431 */ /* 0x001fc400000001ff */
[----:B------:R-:W-:Y:S01]  /*0350*/  IMAD.MOV.U32 R7, RZ, RZ, 0x4 ;  /* 0x00000004ff077424 */ /* 0x000fe200078e00ff */
[----:B------:R0:W5:Y:S01]  /*0360*/  LDG.E R16, desc[UR18][R10.64] ;  /* 0x000000120a107981 */ /* 0x000162000c1e1900 */
[----:B------:R-:W-:-:S03]  /*0370*/  IMAD.WIDE R4, R14, R5, UR10 ;  /* 0x0000000a0e047e25 */ /* 0x000fc6000f8e0205 */
[----:B------:R-:W5:Y:S01]  /*0380*/  LDG.E R15, desc[UR18][R2.64+-0x4] ;  /* 0xfffffc12020f7981 */ /* 0x000f62000c1e1900 */
[C---:B------:R-:W-:Y:S01]  /*0390*/  IMAD.WIDE R6, R14.reuse, R7, UR12 ;  /* 0x0000000c0e067e25 */ /* 0x040fe2000f8e0207 */
[----:B------:R-:W-:Y:S02]  /*03a0*/  MOV R27, 0x4 ;  /* 0x00000004001b7802 */ /* 0x000fe40000000f00 */
[----:B------:R1:W5:Y:S01]  /*03b0*/  LDG.E R4, desc[UR18][R4.64] ;  /* 0x0000001204047981 */ /* 0x000362000c1e1900 */
[----:B------:R-:W-:-:S03]  /*03c0*/  IMAD.WIDE R8, R14, R9, UR14 ;  /* 0x0000000e0e087e25 */ /* 0x000fc6000f8e0209 */
[----:B------:R-:W5:Y:S01]  /*03d0*/  LDG.E R23, desc[UR18][R2.64] ;  /* 0x0000001202177981 */ /* 0x000f62000c1e1900 */
[----:B0-----:R-:W-:-:S03]  /*03e0*/  IMAD.WIDE R10, R14, R27, UR16 ;  /* 0x000000100e0a7e25 */ /* 0x001fc6000f8e021b */
[----:B------:R-:W5:Y:S04]  /*03f0*/  LDG.E R7, desc[UR18][R6.64] ;  /* 0x0000001206077981 */ /* 0x000f68000c1e1900 */
[----:B------:R-:W5:Y:S04]  /*0400*/  LDG.E R24, desc[UR18][R2.64+0x4] ;  /* 0x0000041202187981 */ /* 0x000f68000c1e1900 */
[----:B------:R-:W5:Y:S04]  /*0410*/  LDG.E R8, desc[UR18][R8.64] ;  /* 0x0000001208087981 */ /* 0x000f68000c1e1900 */
[----:B------:R-:W5:Y:S04]  /*0420*/  LDG.E R25, desc[UR18][R2.64+0x8] ;  /* 0x0000081202197981 */ /* 0x000f68000c1e1900 */
[----:B------:R-:W5:Y:S04]  /*0430*/  LDG.E R10, desc[UR18][R10.64] ;  /* 0x000000120a0a7981 */ /* 0x000f68000c1e1900 */
[----:B------:R0:W5:Y:S01]  /*0440*/  LDG.E R27, desc[UR18][R2.64+0xc] ;  /* 0x00000c12021b7981 */ /* 0x000162000c1e1900 */
[----:B------:R-:W-:-:S04]  /*0450*/  UIADD3 UR5, UPT, UPT, UR5, 0x8, URZ ;  /* 0x0000000805057890 */ /* 0x000fc8000fffe0ff */
[----:B------:R-:W-:Y:S01]  /*0460*/  UISETP.NE.AND UP0, UPT, UR5, URZ, UPT ;  /* 0x000000ff0500728c */ /* 0x000fe2000bf05270 */
[----:B-1----:R-:W-:Y:S02]  /*0470*/  MOV R5, UR20 ;  /* 0x0000001400057c02 */ /* 0x002fe40008000f00 */
[----:B0-----:R-:W-:Y:S02]  /*0480*/  IADD3 R2, P0, PT, R2, 0x20, RZ ;  /* 0x0000002002027810 */ /* 0x001fe40007f1e0ff */
[----:B------:R-:W-:Y:S02]  /*0490*/  LEA R14, R5, R14, 0x3 ;  /* 0x0000000e050e7211 */ /* 0x000fe400078e18ff */
[----:B------:R-:W-:Y:S01]  /*04a0*/  IADD3.X R3, PT, PT, RZ, R3, RZ, P0, !PT ;  /* 0x00000003ff037210 */ /* 0x000fe200007fe4ff */
[----:B--2---:R-:W-:-:S04]  /*04b0*/  FFMA R22, R21, R22, R12 ;  /* 0x0000001615167223 */ /* 0x004fc8000000000c */
[----:B---3--:R-:W-:-:S04]  /*04c0*/  FFMA R20, R19, R20, R22 ;  /* 0x0000001413147223 */ /* 0x008fc80000000016 */
[----:B----4-:R-:W-:-:S04]  /*04d0*/  FFMA R18, R17, R18, R20 ;  /* 0x0000001211127223 */ /* 0x010fc80000000014 */
[----:B-----5:R-:W-:-:S04]  /*04e0*/  FFMA R16, R15, R16, R18 ;  /* 0x000000100f107223 */ /* 0x020fc80000000012 */
[----:B------:R-:W-:-:S04]  /*04f0*/  FFMA R23, R23, R4, R16 ;  /* 0x0000000417177223 */ /* 0x000fc80000000010 */
[----:B------:R-:W-:-:S04]  /*0500*/  FFMA R24, R24, R7, R23 ;  /* 0x0000000718187223 */ /* 0x000fc80000000017 */
[----:B------:R-:W-:-:S04]  /*0510*/  FFMA R8, R25, R8, R24 ;  /* 0x0000000819087223 */ /* 0x000fc80000000018 */
[----:B------:R-:W-:Y:S01]  /*0520*/  FFMA R12, R27, R10, R8 ;  /* 0x0000000a1b0c7223 */ /* 0x000fe20000000008 */
[----:B------:R-:W-:Y:S06]  /*0530*/  BRA.U UP0, `(.L_x_1) ;  /* 0xfffffffd003c7547 */ /* 0x000fec000b83ffff */
.L_x_0:
[----:B------:R-:W-:-:S04]  /*0540*/  ULOP3.LUT UR6, UR20, 0x7, URZ, 0xc0, !UPT ;  /* 0x0000000714067892 */ /* 0x000fc8000f8ec0ff */
[----:B------:R-:W-:-:S09]  /*0550*/  UISETP.NE.AND UP0, UPT, UR6, URZ, UPT ;  /* 0x000000ff0600728c */ /* 0x000fd2000bf05270 */
[----:B------:R-:W-:Y:S05]  /*0560*/  BRA.U !UP0, `(.L_x_2) ;  /* 0x0000000508387547 */ /* 0x000fea000b800000 */
[----:B------:R-:W-:Y:S02]  /*0570*/  UISETP.GE.U32.AND UP0, UPT, UR6, 0x4, UPT ;  /* 0x000000040600788c */ /* 0x000fe4000bf06070 */
[----:B------:R-:W-:-:S04]  /*0580*/  ULOP3.LUT UR5, UR20, 0x3, URZ, 0xc0, !UPT ;  /* 0x0000000314057892 */ /* 0x000fc8000f8ec0ff */
[----:B------:R-:W-:-:S03]  /*0590*/  UISETP.NE.AND UP1, UPT, UR5, URZ, UPT ;  /* 0x000000ff0500728c */ /* 0x000fc6000bf25270 */
[----:B------:R-:W-:Y:S08]  /*05a0*/  BRA.U !UP0, `(.L_x_3) ;  /* 0x00000001087c7547 */ /* 0x000ff0000b800000 */
[----:B------:R-:W1:Y:S01]  /*05b0*/  LDC.64 R6, c[0x0][0x388] ;  /* 0x0000e200ff067b82 */ /* 0x000e620000000a00 */
[----:B------:R-:W2:Y:S01]  /*05c0*/  LDCU.64 UR6, c[0x0][0x380] ;  /* 0x00007000ff0677ac */ /* 0x000ea20008000a00 */
[----:B------:R-:W-:Y:S01]  /*05d0*/  IMAD.U32 R9, RZ, RZ, UR4 ;  /* 0x00000004ff097e24 */ /* 0x000fe2000f8e00ff */
[C---:B------:R-:W-:Y:S02]  /*05e0*/  IADD3 R3, PT, PT, R13.reuse, UR4, RZ ;  /* 0x000000040d037c10 */ /* 0x040fe4000fffe0ff */
[----:B------:R-:W-:Y:S01]  /*05f0*/  IADD3 R10, P0, PT, R13, UR4, RZ ;  /* 0x000000040d0a7c10 */ /* 0x000fe2000ff1e0ff */
[----:B------:R-:W-:Y:S01]  /*0600*/  IMAD R9, R9, UR20, R0 ;  /* 0x0000001409097c24 */ /* 0x000fe2000f8e0200 */
[----:B------:R-:W-:Y:S01]  /*0610*/  MOV R11, UR20 ;  /* 0x00000014000b7c02 */ /* 0x000fe20008000f00 */
[----:B------:R-:W3:Y:S01]  /*0620*/  LDC.64 R4, c[0x0][0x380] ;  /* 0x0000e000ff047b82 */ /* 0x000ee20000000a00 */
[----:B------:R-:W-:Y:S01]  /*0630*/  MOV R15, UR20 ;  /* 0x00000014000f7c02 */ /* 0x000fe20008000f00 */
[----:B-1----:R-:W-:Y:S01]  /*0640*/  IMAD.WIDE R6, R9, 0x4, R6 ;  /* 0x0000000409067825 */ /* 0x002fe200078e0206 */
[----:B------:R-:W-:-:S05]  /*0650*/  MOV R9, UR20 ;  /* 0x0000001400097c02 */ /* 0x000fca0008000f00 */
[----:B------:R-:W-:Y:S02]  /*0660*/  IMAD.WIDE R8, R9, 0x4, R6 ;  /* 0x0000000409087825 */ /* 0x000fe400078e0206 */
[----:B0-----:R-:W4:Y:S02]  /*0670*/  LDG.E R6, desc[UR18][R6.64] ;  /* 0x0000001206067981 */ /* 0x001f24000c1e1900 */
[----:B---3--:R-:W-:Y:S01]  /*0680*/  IMAD.WIDE.U32 R4, R3, 0x4, R4 ;  /* 0x0000000403047825 */ /* 0x008fe200078e0004 */
[----:B------:R-:W-:Y:S01]  /*0690*/  IADD3.X R3, PT, PT, RZ, RZ, RZ, P0, !PT ;  /* 0x000000ffff037210 */ /* 0x000fe200007fe4ff */
[----:B------:R-:W3:Y:S01]  /*06a0*/  LDG.E R17, desc[UR18][R8.64] ;  /* 0x0000001208117981 */ /* 0x000ee2000c1e1900 */
[----:B--2---:R-:W-:-:S03]  /*06b0*/  LEA R2, P0, R10, UR6, 0x2 ;  /* 0x000000060a027c11 */ /* 0x004fc6000f8010ff */
[----:B------:R-:W4:Y:S01]  /*06c0*/  LDG.E R5, desc[UR18][R4.64] ;  /* 0x0000001204057981 */ /* 0x000f22000c1e1900 */
[----:B------:R-:W-:Y:S01]  /*06d0*/  LEA.HI.X R3, R10, UR7, R3, 0x2, P0 ;  /* 0x000000070a037c11 */ /* 0x000fe200080f1403 */
[----:B------:R-:W-:-:S04]  /*06e0*/  IMAD.WIDE R10, R11, 0x4, R8 ;  /* 0x000000040b0a7825 */ /* 0x000fc800078e0208 */
[----:B------:R-:W3:Y:S01]  /*06f0*/  LDG.E R16, desc[UR18][R2.64+0x4] ;  /* 0x0000041202107981 */ /* 0x000ee2000c1e1900 */
[----:B------:R-:W-:-:S03]  /*0700*/  IMAD.WIDE R14, R15, 0x4, R10 ;  /* 0x000000040f0e7825 */ /* 0x000fc600078e020a */
[----:B------:R-:W2:Y:S04]  /*0710*/  LDG.E R19, desc[UR18][R10.64] ;  /* 0x000000120a137981 */ /* 0x000ea8000c1e1900 */
[----:B------:R-:W2:Y:S04]  /*0720*/  LDG.E R18, desc[UR18][R2.64+0x8] ;  /* 0x0000081202127981 */ /* 0x000ea8000c1e1900 */
[----:B------:R-:W5:Y:S04]  /*0730*/  LDG.E R20, desc[UR18][R2.64+0xc] ;  /* 0x00000c1202147981 */ /* 0x000f68000c1e1900 */
[----:B------:R-:W5:Y:S01]  /*0740*/  LDG.E R14, desc[UR18][R14.64] ;  /* 0x000000120e0e7981 */ /* 0x000f62000c1e1900 */
[----:B------:R-:W-:Y:S01]  /*0750*/  UIADD3 UR4, UPT, UPT, UR4, 0x4, URZ ;  /* 0x0000000404047890 */ /* 0x000fe2000fffe0ff */
[----:B----4-:R-:W-:-:S04]  /*0760*/  FFMA R5, R5, R6, R12 ;  /* 0x0000000605057223 */ /* 0x010fc8000000000c */
[----:B---3--:R-:W-:-:S04]  /*0770*/  FFMA R5, R16, R17, R5 ;  /* 0x0000001110057223 */ /* 0x008fc80000000005 */
[----:B--2---:R-:W-:-:S04]  /*0780*/  FFMA R5, R18, R19, R5 ;  /* 0x0000001312057223 */ /* 0x004fc80000000005 */
[----:B-----5:R-:W-:-:S07]  /*0790*/  FFMA R12, R20, R14, R5 ;  /* 0x0000000e140c7223 */ /* 0x020fce0000000005 */
.L_x_3:
[----:B------:R-:W-:Y:S05]  /*07a0*/  BRA.U !UP1, `(.L_x_2) ;  /* 0x0000000109a87547 */ /* 0x000fea000b800000 */
[----:B------:R-:W-:Y:S01]  /*07b0*/  UISETP.NE.AND UP0, UPT, UR5, 0x1, UPT ;  /* 0x000000010500788c */ /* 0x000fe2000bf05270 */
[----:B------:R-:W-:Y:S01]  /*07c0*/  MOV R7, UR4 ;  /* 0x0000000400077c02 */ /* 0x000fe20008000f00 */
[----:B------:R-:W-:Y:S02]  /*07d0*/  ULOP3.LUT UR5, UR20, 0x1, URZ, 0xc0, !UPT ;  /* 0x0000000114057892 */ /* 0x000fe4000f8ec0ff */
[----:B------:R-:W-:Y:S02]  /*07e0*/  MOV R15, UR20 ;  /* 0x00000014000f7c02 */ /* 0x000fe40008000f00 */
[----:B------:R-:W-:Y:S01]  /*07f0*/  UISETP.NE.U32.AND UP1, UPT, UR5, 0x1, UPT ;  /* 0x000000010500788c */ /* 0x000fe2000bf25070 */
[----:B------:R-:W-:-:S04]  /*0800*/  PLOP3.LUT P1, PT, PT, PT, UP0, 0x80, 0x8 ;  /* 0x000000000008781c */ /* 0x000fc80003f2f008 */
[----:B------:R-:W1:Y:S01]  /*0810*/  @UP0 LDCU.128 UR8, c[0x0][0x380] ;  /* 0x00007000ff0807ac */ /* 0x000e620008000c00 */
[----:B------:R-:W-:Y:S01]  /*0820*/  PLOP3.LUT P0, PT, PT, PT, UP1, 0x80, 0x8 ;  /* 0x000000000008781c */ /* 0x000fe20003f0f018 */
[----:B------:R-:W2:Y:S04]  /*0830*/  @UP0 LDCU.64 UR6, c[0x0][0x380] ;  /* 0x00007000ff0607ac */ /* 0x000ea80008000a00 */
[----:B------:R-:W3:Y:S03]  /*0840*/  @!UP1 LDCU.128 UR12, c[0x0][0x380] ;  /* 0x00007000ff0c97ac */ /* 0x000ee60008000c00 */
[C---:B------:R-:W-:Y:S02]  /*0850*/  @P1 IADD3 R3, PT, PT, R13.reuse, UR4, RZ ;  /* 0x000000040d031c10 */ /* 0x040fe4000fffe0ff */
[----:B------:R-:W-:Y:S01]  /*0860*/  @P1 IADD3 R6, P2, PT, R13, UR4, RZ ;  /* 0x000000040d061c10 */ /* 0x000fe2000ff5e0ff */
[----:B------:R-:W-:Y:S01]  /*0870*/  @UP0 UIADD3 UR4, UPT, UPT, UR4, 0x2, URZ ;  /* 0x0000000204040890 */ /* 0x000fe2000fffe0ff */
[----:B-1----:R-:W-:Y:S01]  /*0880*/  MOV R11, UR9 ;  /* 0x00000009000b7c02 */ /* 0x002fe20008000f00 */
[----:B------:R-:W-:Y:S01]  /*0890*/  IMAD.U32 R10, RZ, RZ, UR8 ;  /* 0x00000008ff0a7e24 */ /* 0x000fe2000f8e00ff */
[----:B------:R-:W-:-:S02]  /*08a0*/  MOV R4, UR10 ;  /* 0x0000000a00047c02 */ /* 0x000fc40008000f00 */
[----:B------:R-:W-:Y:S01]  /*08b0*/  MOV R5, UR11 ;  /* 0x0000000b00057c02 */ /* 0x000fe20008000f00 */
[----:B------:R-:W-:-:S04]  /*08c0*/  @P1 IMAD.WIDE.U32 R10, R3, 0x4, R10 ;  /* 0x00000004030a1825 */ /* 0x000fc800078e000a */
[----:B------:R-:W-:Y:S01]  /*08d0*/  @P1 IMAD R3, R7, UR20, R0 ;  /* 0x0000001407031c24 */ /* 0x000fe2000f8e0200 */
[----:B------:R-:W-:Y:S01]  /*08e0*/  @P1 IADD3.X R7, PT, PT, RZ, RZ, RZ, P2, !PT ;  /* 0x000000ffff071210 */ /* 0x000fe200017fe4ff */
[----:B------:R-:W-:Y:S01]  /*08f0*/  IMAD.U32 R19, RZ, RZ, UR4 ;  /* 0x00000004ff137e24 */ /* 0x000fe2000f8e00ff */
[C---:B--2---:R-:W-:Y:S01]  /*0900*/  @P1 LEA R2, P2, R6.reuse, UR6, 0x2 ;  /* 0x0000000606021c11 */ /* 0x044fe2000f8410ff */
[----:B------:R-:W-:Y:S01]  /*0910*/  @P1 IMAD.WIDE R4, R3, 0x4, R4 ;  /* 0x0000000403041825 */ /* 0x000fe200078e0204 */
[----:B------:R-:W-:Y:S01]  /*0920*/  @!P0 IADD3 R17, PT, PT, R13, UR4, RZ ;  /* 0x000000040d118c10 */ /* 0x000fe2000fffe0ff */
[----:B0-----:R-:W2:Y:S01]  /*0930*/  @P1 LDG.E R11, desc[UR18][R10.64] ;  /* 0x000000120a0b1981 */ /* 0x001ea2000c1e1900 */
[----:B------:R-:W-:Y:S01]  /*0940*/  @P1 LEA.HI.X R3, R6, UR7, R7, 0x2, P2 ;  /* 0x0000000706031c11 */ /* 0x000fe200090f1407 */
[----:B------:R-:W-:Y:S01]  /*0950*/  @!P0 IMAD R19, R19, UR20, R0 ;  /* 0x0000001413138c24 */ /* 0x000fe2000f8e0200 */
[----:B---3--:R-:W-:Y:S01]  /*0960*/  MOV R6, UR12 ;  /* 0x0000000c00067c02 */ /* 0x008fe20008000f00 */
[----:B------:R-:W-:Y:S01]  /*0970*/  @P1 IMAD.WIDE R14, R15, 0x4, R4 ;  /* 0x000000040f0e1825 */ /* 0x000fe200078e0204 */
[----:B------:R-:W-:Y:S01]  /*0980*/  MOV R7, UR13 ;  /* 0x0000000d00077c02 */ /* 0x000fe20008000f00 */
[----:B------:R-:W2:Y:S01]  /*0990*/  @P1 LDG.E R4, desc[UR18][R4.64] ;  /* 0x0000001204041981 */ /* 0x000ea2000c1e1900 */
[----:B------:R-:W-:-:S02]  /*09a0*/  MOV R8, UR14 ;  /* 0x0000000e00087c02 */ /* 0x000fc40008000f00 */
[----:B------:R-:W-:Y:S01]  /*09b0*/  MOV R9, UR15 ;  /* 0x0000000f00097c02 */ /* 0x000fe20008000f00 */
[----:B------:R-:W-:Y:S01]  /*09c0*/  @!P0 IMAD.WIDE.U32 R6, R17, 0x4, R6 ;  /* 0x0000000411068825 */ /* 0x000fe200078e0006 */
[----:B------:R-:W3:Y:S03]  /*09d0*/  @P1 LDG.E R14, desc[UR18][R14.64] ;  /* 0x000000120e0e1981 */ /* 0x000ee6000c1e1900 */
[----:B------:R-:W-:Y:S01]  /*09e0*/  @!P0 IMAD.WIDE R8, R19, 0x4, R8 ;  /* 0x0000000413088825 */ /* 0x000fe200078e0208 */
[----:B------:R-:W3:Y:S04]  /*09f0*/  @P1 LDG.E R2, desc[UR18][R2.64+0x4] ;  /* 0x0000041202021981 */ /* 0x000ee8000c1e1900 */
[----:B------:R-:W4:Y:S04]  /*0a00*/  @!P0 LDG.E R7, desc[UR18][R6.64] ;  /* 0x0000001206078981 */ /* 0x000f28000c1e1900 */
[----:B------:R-:W4:Y:S01]  /*0a10*/  @!P0 LDG.E R8, desc[UR18][R8.64] ;  /* 0x0000001208088981 */ /* 0x000f22000c1e1900 */
[----:B--2---:R-:W-:-:S04]  /*0a20*/  @P1 FFMA R11, R11, R4, R12 ;  /* 0x000000040b0b1223 */ /* 0x004fc8000000000c */
[----:B---3--:R-:W-:-:S04]  /*0a30*/  @P1 FFMA R12, R2, R14, R11 ;  /* 0x0000000e020c1223 */ /* 0x008fc8000000000b */
[----:B----4-:R-:W-:-:S07]  /*0a40*/  @!P0 FFMA R12, R7, R8, R12 ;  /* 0x00000008070c8223 */ /* 0x010fce000000000c */
.L_x_2:
[----:B------:R-:W1:Y:S01]  /*0a50*/  LDC.64 R2, c[0x0][0x390] ;  /* 0x0000e400ff027b82 */ /* 0x000e620000000a00 */
[----:B------:R-:W-:-:S05]  /*0a60*/  IADD3 R13, PT, PT, R0, R13, RZ ;  /* 0x0000000d000d7210 */ /* 0x000fca0007ffe0ff */
[----:B-1----:R-:W-:-:S05]  /*0a70*/  IMAD.WIDE R2, R13, 0x4, R2 ;  /* 0x000000040d027825 */ /* 0x002fca00078e0202 */
[----:B0-----:R-:W-:Y:S01]  /*0a80*/  STG.E desc[UR18][R2.64], R12 ;  /* 0x0000000c02007986 */ /* 0x001fe2000c101912 */
[----:B------:R-:W-:Y:S05]  /*0a90*/  EXIT ;  /* 0x000000000000794d */ /* 0x000fea0003800000 */
.L_x_4:
[----:B------:R-:W-:-:S00]  /*0aa0*/  BRA `(.L_x_4) ;  /* 0xfffffffc00fc7947 */ /* 0x000fc0000383ffff */
[----:B------:R-:W-:-:S00]  /*0ab0*/  NOP ;  /* 0x0000000000007918 */ /* 0x000fc00000000000 */
        /* <DEDUP_REMOVED lines=12> */
.L_x_5:


//--------------------- .nv.shared.reserved.0     --------------------------
	.section	.nv.shared.reserved.0,"aw",@nobits
	.weak		__nv_reservedSMEM_offset_0_alias
	.size		__nv_reservedSMEM_offset_0_alias, 0, 64
	.other		__nv_reservedSMEM_offset_0_alias,@"STO_CUDA_RESERVED_SHARED STV_DEFAULT"
__nv_reservedSMEM_offset_0_alias:
	.zero		0
	.zero		64


//--------------------- .nv.constant0._Z9matrixMulPKfPfS1_i --------------------------
	.section	.nv.constant0._Z9matrixMulPKfPfS1_i,"a",@progbits
	.sectionflags	@""
	.align	4
.nv.constant0._Z9matrixMulPKfPfS1_i:
	.zero		924


//--------------------- SYMBOLS --------------------------

	.type		.nv.reservedSmem.offset0,@object
	.size		.nv.reservedSmem.offset0,0x4
